//
// Generated by NVIDIA NVVM Compiler
//
// Compiler Build ID: CL-36424714
// Cuda compilation tools, release 13.0, V13.0.88
// Based on NVVM 20.0.0
//

.version 9.0
.target sm_100
.address_size 64

	// .globl	_Z21convolution_1d_kernelPKfS0_Pfii

.visible .entry _Z21convolution_1d_kernelPKfS0_Pfii(
	.param .u64 .ptr .align 1 _Z21convolution_1d_kernelPKfS0_Pfii_param_0,
	.param .u64 .ptr .align 1 _Z21convolution_1d_kernelPKfS0_Pfii_param_1,
	.param .u64 .ptr .align 1 _Z21convolution_1d_kernelPKfS0_Pfii_param_2,
	.param .u32 _Z21convolution_1d_kernelPKfS0_Pfii_param_3,
	.param .u32 _Z21convolution_1d_kernelPKfS0_Pfii_param_4
)
{
	.reg .pred 	%p<11>;
	.reg .b32 	%r<40>;
	.reg .b32 	%f<112>;
	.reg .b64 	%rd<31>;

	ld.param.u64 	%rd11, [_Z21convolution_1d_kernelPKfS0_Pfii_param_0];
	ld.param.u64 	%rd12, [_Z21convolution_1d_kernelPKfS0_Pfii_param_1];
	ld.param.u64 	%rd10, [_Z21convolution_1d_kernelPKfS0_Pfii_param_2];
	ld.param.u32 	%r25, [_Z21convolution_1d_kernelPKfS0_Pfii_param_3];
	ld.param.u32 	%r24, [_Z21convolution_1d_kernelPKfS0_Pfii_param_4];
	cvta.to.global.u64 	%rd1, %rd12;
	cvta.to.global.u64 	%rd2, %rd11;
	mov.u32 	%r26, %ntid.x;
	mov.u32 	%r27, %ctaid.x;
	mul.lo.s32 	%r1, %r26, %r27;
	mov.u32 	%r2, %tid.x;
	add.s32 	%r3, %r1, %r2;
	sub.s32 	%r28, %r25, %r24;
	setp.gt.s32 	%p1, %r3, %r28;
	@%p1 bra 	$L__BB0_15;
	setp.lt.s32 	%p2, %r24, 1;
	mov.f32 	%f111, 0f00000000;
	@%p2 bra 	$L__BB0_14;
	and.b32  	%r4, %r24, 15;
	setp.lt.u32 	%p3, %r24, 16;
	mov.b32 	%r36, 0;
	mov.f32 	%f111, 0f00000000;
	@%p3 bra 	$L__BB0_5;
	and.b32  	%r36, %r24, 2147483632;
	neg.s32 	%r34, %r36;
	add.s64 	%rd3, %rd2, 32;
	add.s64 	%rd29, %rd1, 32;
	mov.f32 	%f111, 0f00000000;
	mov.u32 	%r33, %r3;
$L__BB0_4:
	.pragma "nounroll";
	mul.wide.s32 	%rd13, %r33, 4;
	add.s64 	%rd14, %rd3, %rd13;
	ld.global.f32 	%f18, [%rd14+-32];
	ld.global.f32 	%f19, [%rd29+-32];
	fma.rn.f32 	%f20, %f18, %f19, %f111;
	ld.global.f32 	%f21, [%rd14+-28];
	ld.global.f32 	%f22, [%rd29+-28];
	fma.rn.f32 	%f23, %f21, %f22, %f20;
	ld.global.f32 	%f24, [%rd14+-24];
	ld.global.f32 	%f25, [%rd29+-24];
	fma.rn.f32 	%f26, %f24, %f25, %f23;
	ld.global.f32 	%f27, [%rd14+-20];
	ld.global.f32 	%f28, [%rd29+-20];
	fma.rn.f32 	%f29, %f27, %f28, %f26;
	ld.global.f32 	%f30, [%rd14+-16];
	ld.global.f32 	%f31, [%rd29+-16];
	fma.rn.f32 	%f32, %f30, %f31, %f29;
	ld.global.f32 	%f33, [%rd14+-12];
	ld.global.f32 	%f34, [%rd29+-12];
	fma.rn.f32 	%f35, %f33, %f34, %f32;
	ld.global.f32 	%f36, [%rd14+-8];
	ld.global.f32 	%f37, [%rd29+-8];
	fma.rn.f32 	%f38, %f36, %f37, %f35;
	ld.global.f32 	%f39, [%rd14+-4];
	ld.global.f32 	%f40, [%rd29+-4];
	fma.rn.f32 	%f41, %f39, %f40, %f38;
	ld.global.f32 	%f42, [%rd14];
	ld.global.f32 	%f43, [%rd29];
	fma.rn.f32 	%f44, %f42, %f43, %f41;
	ld.global.f32 	%f45, [%rd14+4];
	ld.global.f32 	%f46, [%rd29+4];
	fma.rn.f32 	%f47, %f45, %f46, %f44;
	ld.global.f32 	%f48, [%rd14+8];
	ld.global.f32 	%f49, [%rd29+8];
	fma.rn.f32 	%f50, %f48, %f49, %f47;
	ld.global.f32 	%f51, [%rd14+12];
	ld.global.f32 	%f52, [%rd29+12];
	fma.rn.f32 	%f53, %f51, %f52, %f50;
	ld.global.f32 	%f54, [%rd14+16];
	ld.global.f32 	%f55, [%rd29+16];
	fma.rn.f32 	%f56, %f54, %f55, %f53;
	ld.global.f32 	%f57, [%rd14+20];
	ld.global.f32 	%f58, [%rd29+20];
	fma.rn.f32 	%f59, %f57, %f58, %f56;
	ld.global.f32 	%f60, [%rd14+24];
	ld.global.f32 	%f61, [%rd29+24];
	fma.rn.f32 	%f62, %f60, %f61, %f59;
	ld.global.f32 	%f63, [%rd14+28];
	ld.global.f32 	%f64, [%rd29+28];
	fma.rn.f32 	%f111, %f63, %f64, %f62;
	add.s32 	%r34, %r34, 16;
	add.s32 	%r33, %r33, 16;
	add.s64 	%rd29, %rd29, 64;
	setp.ne.s32 	%p4, %r34, 0;
	@%p4 bra 	$L__BB0_4;
$L__BB0_5:
	setp.eq.s32 	%p5, %r4, 0;
	@%p5 bra 	$L__BB0_14;
	and.b32  	%r12, %r24, 7;
	setp.lt.u32 	%p6, %r4, 8;
	@%p6 bra 	$L__BB0_8;
	add.s32 	%r30, %r36, %r3;
	mul.wide.s32 	%rd15, %r30, 4;
	add.s64 	%rd16, %rd2, %rd15;
	ld.global.f32 	%f66, [%rd16];
	mul.wide.u32 	%rd17, %r36, 4;
	add.s64 	%rd18, %rd1, %rd17;
	ld.global.f32 	%f67, [%rd18];
	fma.rn.f32 	%f68, %f66, %f67, %f111;
	ld.global.f32 	%f69, [%rd16+4];
	ld.global.f32 	%f70, [%rd18+4];
	fma.rn.f32 	%f71, %f69, %f70, %f68;
	ld.global.f32 	%f72, [%rd16+8];
	ld.global.f32 	%f73, [%rd18+8];
	fma.rn.f32 	%f74, %f72, %f73, %f71;
	ld.global.f32 	%f75, [%rd16+12];
	ld.global.f32 	%f76, [%rd18+12];
	fma.rn.f32 	%f77, %f75, %f76, %f74;
	ld.global.f32 	%f78, [%rd16+16];
	ld.global.f32 	%f79, [%rd18+16];
	fma.rn.f32 	%f80, %f78, %f79, %f77;
	ld.global.f32 	%f81, [%rd16+20];
	ld.global.f32 	%f82, [%rd18+20];
	fma.rn.f32 	%f83, %f81, %f82, %f80;
	ld.global.f32 	%f84, [%rd16+24];
	ld.global.f32 	%f85, [%rd18+24];
	fma.rn.f32 	%f86, %f84, %f85, %f83;
	ld.global.f32 	%f87, [%rd16+28];
	ld.global.f32 	%f88, [%rd18+28];
	fma.rn.f32 	%f111, %f87, %f88, %f86;
	add.s32 	%r36, %r36, 8;
$L__BB0_8:
	setp.eq.s32 	%p7, %r12, 0;
	@%p7 bra 	$L__BB0_14;
	and.b32  	%r15, %r24, 3;
	setp.lt.u32 	%p8, %r12, 4;
	@%p8 bra 	$L__BB0_11;
	add.s32 	%r31, %r36, %r3;
	mul.wide.s32 	%rd19, %r31, 4;
	add.s64 	%rd20, %rd2, %rd19;
	ld.global.f32 	%f90, [%rd20];
	mul.wide.u32 	%rd21, %r36, 4;
	add.s64 	%rd22, %rd1, %rd21;
	ld.global.f32 	%f91, [%rd22];
	fma.rn.f32 	%f92, %f90, %f91, %f111;
	ld.global.f32 	%f93, [%rd20+4];
	ld.global.f32 	%f94, [%rd22+4];
	fma.rn.f32 	%f95, %f93, %f94, %f92;
	ld.global.f32 	%f96, [%rd20+8];
	ld.global.f32 	%f97, [%rd22+8];
	fma.rn.f32 	%f98, %f96, %f97, %f95;
	ld.global.f32 	%f99, [%rd20+12];
	ld.global.f32 	%f100, [%rd22+12];
	fma.rn.f32 	%f111, %f99, %f100, %f98;
	add.s32 	%r36, %r36, 4;
$L__BB0_11:
	setp.eq.s32 	%p9, %r15, 0;
	@%p9 bra 	$L__BB0_14;
	mul.wide.u32 	%rd23, %r36, 4;
	add.s64 	%rd30, %rd1, %rd23;
	add.s32 	%r32, %r2, %r36;
	add.s32 	%r39, %r32, %r1;
	neg.s32 	%r38, %r15;
$L__BB0_13:
	.pragma "nounroll";
	mul.wide.s32 	%rd24, %r39, 4;
	add.s64 	%rd25, %rd2, %rd24;
	ld.global.f32 	%f101, [%rd25];
	ld.global.f32 	%f102, [%rd30];
	fma.rn.f32 	%f111, %f101, %f102, %f111;
	add.s64 	%rd30, %rd30, 4;
	add.s32 	%r39, %r39, 1;
	add.s32 	%r38, %r38, 1;
	setp.ne.s32 	%p10, %r38, 0;
	@%p10 bra 	$L__BB0_13;
$L__BB0_14:
	cvta.to.global.u64 	%rd26, %rd10;
	mul.wide.s32 	%rd27, %r3, 4;
	add.s64 	%rd28, %rd26, %rd27;
	st.global.f32 	[%rd28], %f111;
$L__BB0_15:
	ret;

}


// ===== COMPILED SASS (sm_100) =====

	.target	sm_100

	.elftype	@"ET_EXEC"


//--------------------- .note.nv.tkinfo           --------------------------
	.section	.note.nv.tkinfo,"",@"SHT_NOTE"
	.sectionflags	@"SHF_NOTE_NV_TKINFO"
	.tkinfo
        /*0018*/ 	.word	0x00000002
        /*0030*/ 	.string	""
        /*0030*/ 	.string	"ptxas"
        /*0030*/ 	.string	"Cuda compilation tools, release 13.0, V13.0.88"
        /*0030*/ 	.string	"Build cuda_13.0.r13.0/compiler.36424714_0"
        /*0030*/ 	.string	"-arch sm_100 -m 64 "



//--------------------- .note.nv.cuinfo           --------------------------
	.section	.note.nv.cuinfo,"",@"SHT_NOTE"
	.sectionflags	@"SHF_NOTE_NV_CUINFO"
        /*0018*/ 	.short	0x0002
        /*001a*/ 	.short	0x0064
        /*001c*/ 	.short	0x0082
	.zero		2


//--------------------- .nv.info                  --------------------------
	.section	.nv.info,"",@"SHT_CUDA_INFO"
	.align	4


	//----- nvinfo : EIATTR_REGCOUNT
	.align		4
        /*0000*/ 	.byte	0x04, 0x2f
        /*0002*/ 	.short	(.L_1 - .L_0)
	.align		4
.L_0:
        /*0004*/ 	.word	index@(_Z21convolution_1d_kernelPKfS0_Pfii)
        /*0008*/ 	.word	0x0000001e


	//----- nvinfo : EIATTR_FRAME_SIZE
	.align		4
.L_1:
        /*000c*/ 	.byte	0x04, 0x11
        /*000e*/ 	.short	(.L_3 - .L_2)
	.align		4
.L_2:
        /*0010*/ 	.word	index@(_Z21convolution_1d_kernelPKfS0_Pfii)
        /*0014*/ 	.word	0x00000000


	//----- nvinfo : EIATTR_MIN_STACK_SIZE
	.align		4
.L_3:
        /*0018*/ 	.byte	0x04, 0x12
        /*001a*/ 	.short	(.L_5 - .L_4)
	.align		4
.L_4:
        /*001c*/ 	.word	index@(_Z21convolution_1d_kernelPKfS0_Pfii)
        /*0020*/ 	.word	0x00000000
.L_5:


//--------------------- .nv.compat                --------------------------
	.section	.nv.compat,"",@"SHT_CUDA_COMPAT_INFO"
	.align	4
        /*0000*/ 	.byte	0x02, 0x09, 0x00, 0x00, 0x02, 0x02, 0x01, 0x00, 0x02, 0x05, 0x05, 0x00, 0x03, 0x07, 0x01, 0x01
        /*0010*/ 	.byte	0x02, 0x03, 0x00, 0x00, 0x02, 0x06, 0x01, 0x00, 0x04, 0x0b, 0x08, 0x00, 0x09, 0x00, 0x00, 0x00
        /*0020*/ 	.byte	0x00, 0x00, 0x00, 0x00


//--------------------- .nv.info._Z21convolution_1d_kernelPKfS0_Pfii --------------------------
	.section	.nv.info._Z21convolution_1d_kernelPKfS0_Pfii,"",@"SHT_CUDA_INFO"
	.sectionflags	@""
	.align	4


	//----- nvinfo : EIATTR_CUDA_API_VERSION
	.align		4
        /*0000*/ 	.byte	0x04, 0x37
        /*0002*/ 	.short	(.L_7 - .L_6)
.L_6:
        /*0004*/ 	.word	0x00000082


	//----- nvinfo : EIATTR_KPARAM_INFO
	.align		4
.L_7:
        /*0008*/ 	.byte	0x04, 0x17
        /*000a*/ 	.short	(.L_9 - .L_8)
.L_8:
        /*000c*/ 	.word	0x00000000
        /*0010*/ 	.short	0x0004
        /*0012*/ 	.short	0x001c
        /*0014*/ 	.byte	0x00, 0xf0, 0x11, 0x00


	//----- nvinfo : EIATTR_KPARAM_INFO
	.align		4
.L_9:
        /*0018*/ 	.byte	0x04, 0x17
        /*001a*/ 	.short	(.L_11 - .L_10)
.L_10:
        /*001c*/ 	.word	0x00000000
        /*0020*/ 	.short	0x0003
        /*0022*/ 	.short	0x0018
        /*0024*/ 	.byte	0x00, 0xf0, 0x11, 0x00


	//----- nvinfo : EIATTR_KPARAM_INFO
	.align		4
.L_11:
        /*0028*/ 	.byte	0x04, 0x17
        /*002a*/ 	.short	(.L_13 - .L_12)
.L_12:
        /*002c*/ 	.word	0x00000000
        /*0030*/ 	.short	0x0002
        /*0032*/ 	.short	0x0010
        /*0034*/ 	.byte	0x00, 0xf5, 0x21, 0x00


	//----- nvinfo : EIATTR_KPARAM_INFO
	.align		4
.L_13:
        /*0038*/ 	.byte	0x04, 0x17
        /*003a*/ 	.short	(.L_15 - .L_14)
.L_14:
        /*003c*/ 	.word	0x00000000
        /*0040*/ 	.short	0x0001
        /*0042*/ 	.short	0x0008
        /*0044*/ 	.byte	0x00, 0xf5, 0x21, 0x00


	//----- nvinfo : EIATTR_KPARAM_INFO
	.align		4
.L_15:
        /*0048*/ 	.byte	0x04, 0x17
        /*004a*/ 	.short	(.L_17 - .L_16)
.L_16:
        /*004c*/ 	.word	0x00000000
        /*0050*/ 	.short	0x0000
        /*0052*/ 	.short	0x0000
        /*0054*/ 	.byte	0x00, 0xf5, 0x21, 0x00


	//----- nvinfo : EIATTR_SPARSE_MMA_MASK
	.align		4
.L_17:
        /*0058*/ 	.byte	0x03, 0x50
        /*005a*/ 	.short	0x0000


	//----- nvinfo : EIATTR_MAXREG_COUNT
	.align		4
        /*005c*/ 	.byte	0x03, 0x1b
        /*005e*/ 	.short	0x00ff


	//----- nvinfo : EIATTR_MERCURY_ISA_VERSION
	.align		4
        /*0060*/ 	.byte	0x03, 0x5f
        /*0062*/ 	.short	0x0101


	//----- nvinfo : EIATTR_VRC_CTA_INIT_COUNT
	.align		4
        /*0064*/ 	.byte	0x02, 0x4a
	.zero		1
	.zero		1


	//----- nvinfo : EIATTR_EXIT_INSTR_OFFSETS
	.align		4
        /*0068*/ 	.byte	0x04, 0x1c
        /*006a*/ 	.short	(.L_19 - .L_18)


	//   ....[0]....
.L_18:
        /*006c*/ 	.word	0x00000090


	//   ....[1]....
        /*0070*/ 	.word	0x00000a80


	//----- nvinfo : EIATTR_CBANK_PARAM_SIZE
	.align		4
.L_19:
        /*0074*/ 	.byte	0x03, 0x19
        /*0076*/ 	.short	0x0020


	//----- nvinfo : EIATTR_PARAM_CBANK
	.align		4
        /*0078*/ 	.byte	0x04, 0x0a
        /*007a*/ 	.short	(.L_21 - .L_20)
	.align		4
.L_20:
        /*007c*/ 	.word	index@(.nv.constant0._Z21convolution_1d_kernelPKfS0_Pfii)
        /*0080*/ 	.short	0x0380
        /*0082*/ 	.short	0x0020


	//----- nvinfo : EIATTR_SW_WAR
	.align		4
.L_21:
        /*0084*/ 	.byte	0x04, 0x36
        /*0086*/ 	.short	(.L_23 - .L_22)
.L_22:
        /*0088*/ 	.word	0x00000008
.L_23:


//--------------------- .nv.callgraph             --------------------------
	.section	.nv.callgraph,"",@"SHT_CUDA_CALLGRAPH"
	.align	4
	.sectionentsize	8
	.align		4
        /*0000*/ 	.word	0x00000000
	.align		4
        /*0004*/ 	.word	0xffffffff
	.align		4
        /*0008*/ 	.word	0x00000000
	.align		4
        /*000c*/ 	.word	0xfffffffe
	.align		4
        /*0010*/ 	.word	0x00000000
	.align		4
        /*0014*/ 	.word	0xfffffffd
	.align		4
        /*0018*/ 	.word	0x00000000
	.align		4
        /*001c*/ 	.word	0xfffffffc


//--------------------- .text._Z21convolution_1d_kernelPKfS0_Pfii --------------------------
	.section	.text._Z21convolution_1d_kernelPKfS0_Pfii,"ax",@progbits
	.align	128
        .global         _Z21convolution_1d_kernelPKfS0_Pfii
        .type           _Z21convolution_1d_kernelPKfS0_Pfii,@function
        .size           _Z21convolution_1d_kernelPKfS0_Pfii,(.L_x_7 - _Z21convolution_1d_kernelPKfS0_Pfii)
        .other          _Z21convolution_1d_kernelPKfS0_Pfii,@"STO_CUDA_ENTRY STV_DEFAULT"
_Z21convolution_1d_kernelPKfS0_Pfii:
.text._Z21convolution_1d_kernelPKfS0_Pfii:
[----:B------:R-:W-:Y:S01]  /*0000*/  LDC R1, c[0x0][0x37c] ;  /* 0x0000df00ff017b82 */ /* 0x000fe20000000800 */
[----:B------:R-:W0:Y:S07]  /*0010*/  S2R R0, SR_TID.X ;  /* 0x0000000000007919 */ /* 0x000e2e0000002100 */
[----:B------:R-:W1:Y:S01]  /*0020*/  S2UR UR5, SR_CTAID.X ;  /* 0x00000000000579c3 */ /* 0x000e620000002500 */
[----:B------:R-:W1:Y:S01]  /*0030*/  LDCU UR4, c[0x0][0x360] ;  /* 0x00006c00ff0477ac */ /* 0x000e620008000800 */
[----:B------:R-:W2:Y:S01]  /*0040*/  LDCU.64 UR8, c[0x0][0x398] ;  /* 0x00007300ff0877ac */ /* 0x000ea20008000a00 */
[----:B-1----:R-:W-:-:S02]  /*0050*/  UIMAD UR4, UR4, UR5, URZ ;  /* 0x00000005040472a4 */ /* 0x002fc4000f8e02ff */
[----:B--2---:R-:W-:-:S04]  /*0060*/  UIADD3 UR5, UPT, UPT, UR8, -UR9, URZ ;  /* 0x8000000908057290 */ /* 0x004fc8000fffe0ff */
[----:B0-----:R-:W-:-:S04]  /*0070*/  IADD3 R6, PT, PT, R0, UR4, RZ ;  /* 0x0000000400067c10 */ /* 0x001fc8000fffe0ff */
[----:B------:R-:W-:-:S13]  /*0080*/  ISETP.GT.AND P0, PT, R6, UR5, PT ;  /* 0x0000000506007c0c */ /* 0x000fda000bf04270 */
[----:B------:R-:W-:Y:S05]  /*0090*/  @P0 EXIT ;  /* 0x000000000000094d */ /* 0x000fea0003800000 */
[----:B------:R-:W-:Y:S01]  /*00a0*/  UISETP.GE.AND UP0, UPT, UR9, 0x1, UPT ;  /* 0x000000010900788c */ /* 0x000fe2000bf06270 */
[----:B------:R-:W-:Y:S01]  /*00b0*/  HFMA2 R14, -RZ, RZ, 0, 0 ;  /* 0x00000000ff0e7431 */ /* 0x000fe200000001ff */
[----:B------:R-:W0:Y:S07]  /*00c0*/  LDCU.64 UR16, c[0x0][0x358] ;  /* 0x00006b00ff1077ac */ /* 0x000e2e0008000a00 */
[----:B------:R-:W-:Y:S05]  /*00d0*/  BRA.U !UP0, `(.L_x_0) ;  /* 0x00000009085c7547 */ /* 0x000fea000b800000 */
[----:B------:R-:W-:Y:S01]  /*00e0*/  UISETP.GE.U32.AND UP1, UPT, UR9, 0x10, UPT ;  /* 0x000000100900788c */ /* 0x000fe2000bf26070 */
[----:B------:R-:W-:Y:S01]  /*00f0*/  MOV R9, RZ ;  /* 0x000000ff00097202 */ /* 0x000fe20000000f00 */
[----:B------:R-:W-:Y:S01]  /*0100*/  ULOP3.LUT UR10, UR9, 0xf, URZ, 0xc0, !UPT ;  /* 0x0000000f090a7892 */ /* 0x000fe2000f8ec0ff */
[----:B------:R-:W-:-:S03]  /*0110*/  MOV R14, RZ ;  /* 0x000000ff000e7202 */ /* 0x000fc60000000f00 */
[----:B------:R-:W-:-:S03]  /*0120*/  UISETP.NE.AND UP0, UPT, UR10, URZ, UPT ;  /* 0x000000ff0a00728c */ /* 0x000fc6000bf05270 */
[----:B------:R-:W-:Y:S08]  /*0130*/  BRA.U !UP1, `(.L_x_1) ;  /* 0x0000000509147547 */ /* 0x000ff0000b800000 */
[----:B------:R-:W1:Y:S01]  /*0140*/  LDCU.128 UR12, c[0x0][0x380] ;  /* 0x00007000ff0c77ac */ /* 0x000e620008000c00 */
[----:B------:R-:W-:Y:S02]  /*0150*/  MOV R14, RZ ;  /* 0x000000ff000e7202 */ /* 0x000fe40000000f00 */
[----:B------:R-:W-:Y:S01]  /*0160*/  MOV R7, R6 ;  /* 0x0000000600077202 */ /* 0x000fe20000000f00 */
[----:B------:R-:W-:-:S06]  /*0170*/  ULOP3.LUT UR11, UR9, 0x7ffffff0, URZ, 0xc0, !UPT ;  /* 0x7ffffff0090b7892 */ /* 0x000fcc000f8ec0ff */
[----:B------:R-:W-:Y:S01]  /*0180*/  MOV R9, UR11 ;  /* 0x0000000b00097c02 */ /* 0x000fe20008000f00 */
[----:B-1----:R-:W-:Y:S02]  /*0190*/  UIADD3 UR5, UP2, UPT, UR14, 0x20, URZ ;  /* 0x000000200e057890 */ /* 0x002fe4000ff5e0ff */
[----:B------:R-:W-:Y:S02]  /*01a0*/  UIADD3 UR7, UP1, UPT, UR12, 0x20, URZ ;  /* 0x000000200c077890 */ /* 0x000fe4000ff3e0ff */
[----:B------:R-:W-:Y:S02]  /*01b0*/  UIADD3.X UR6, UPT, UPT, URZ, UR15, URZ, UP2, !UPT ;  /* 0x0000000fff067290 */ /* 0x000fe400097fe4ff */
[----:B------:R-:W-:Y:S01]  /*01c0*/  MOV R2, UR5 ;  /* 0x0000000500027c02 */ /* 0x000fe20008000f00 */
[----:B------:R-:W-:Y:S02]  /*01d0*/  UIADD3 UR12, UPT, UPT, -UR11, URZ, URZ ;  /* 0x000000ff0b0c7290 */ /* 0x000fe4000fffe1ff */
[----:B------:R-:W-:Y:S01]  /*01e0*/  UIADD3.X UR8, UPT, UPT, URZ, UR13, URZ, UP1, !UPT ;  /* 0x0000000dff087290 */ /* 0x000fe20008ffe4ff */
[----:B------:R-:W-:-:S11]  /*01f0*/  MOV R3, UR6 ;  /* 0x0000000600037c02 */ /* 0x000fd60008000f00 */
.L_x_2:
[----:B------:R-:W-:Y:S01]  /*0200*/  MOV R4, UR7 ;  /* 0x0000000700047c02 */ /* 0x000fe20008000f00 */
[----:B0-----:R-:W2:Y:S01]  /*0210*/  LDG.E R16, desc[UR16][R2.64+-0x20] ;  /* 0xffffe01002107981 */ /* 0x001ea2000c1e1900 */
[----:B------:R-:W-:-:S03]  /*0220*/  MOV R5, UR8 ;  /* 0x0000000800057c02 */ /* 0x000fc60008000f00 */
[----:B------:R-:W3:Y:S01]  /*0230*/  LDG.E R24, desc[UR16][R2.64+-0x1c] ;  /* 0xffffe41002187981 */ /* 0x000ee2000c1e1900 */
[----:B------:R-:W-:-:S03]  /*0240*/  IMAD.WIDE R4, R7, 0x4, R4 ;  /* 0x0000000407047825 */ /* 0x000fc600078e0204 */
[----:B------:R-:W4:Y:S04]  /*0250*/  LDG.E R18, desc[UR16][R2.64+-0x18] ;  /* 0xffffe81002127981 */ /* 0x000f28000c1e1900 */
[----:B------:R-:W2:Y:S04]  /*0260*/  LDG.E R17, desc[UR16][R4.64+-0x20] ;  /* 0xffffe01004117981 */ /* 0x000ea8000c1e1900 */
[----:B------:R-:W3:Y:S04]  /*0270*/  LDG.E R19, desc[UR16][R4.64+-0x1c] ;  /* 0xffffe41004137981 */ /* 0x000ee8000c1e1900 */
[----:B------:R-:W4:Y:S04]  /*0280*/  LDG.E R21, desc[UR16][R4.64+-0x18] ;  /* 0xffffe81004157981 */ /* 0x000f28000c1e1900 */
[----:B------:R-:W5:Y:S04]  /*0290*/  LDG.E R23, desc[UR16][R2.64+-0x14] ;  /* 0xffffec1002177981 */ /* 0x000f68000c1e1900 */
        /* <DEDUP_REMOVED lines=8> */
[----:B------:R-:W5:Y:S01]  /*0320*/  LDG.E R15, desc[UR16][R4.64+-0x4] ;  /* 0xfffffc10040f7981 */ /* 0x000f62000c1e1900 */
[----:B--2---:R-:W-:-:S03]  /*0330*/  FFMA R16, R17, R16, R14 ;  /* 0x0000001011107223 */ /* 0x004fc6000000000e */
[----:B------:R-:W2:Y:S04]  /*0340*/  LDG.E R14, desc[UR16][R2.64] ;  /* 0x00000010020e7981 */ /* 0x000ea8000c1e1900 */
[----:B------:R-:W2:Y:S01]  /*0350*/  LDG.E R17, desc[UR16][R4.64] ;  /* 0x0000001004117981 */ /* 0x000ea2000c1e1900 */
[----:B---3--:R-:W-:-:S03]  /*0360*/  FFMA R24, R19, R24, R16 ;  /* 0x0000001813187223 */ /* 0x008fc60000000010 */
[----:B------:R-:W3:Y:S01]  /*0370*/  LDG.E R16, desc[UR16][R2.64+0x4] ;  /* 0x0000041002107981 */ /* 0x000ee2000c1e1900 */
[----:B----4-:R-:W-:-:S03]  /*0380*/  FFMA R27, R21, R18, R24 ;  /* 0x00000012151b7223 */ /* 0x010fc60000000018 */
[----:B------:R-:W3:Y:S04]  /*0390*/  LDG.E R19, desc[UR16][R4.64+0x4] ;  /* 0x0000041004137981 */ /* 0x000ee8000c1e1900 */
[----:B------:R-:W4:Y:S01]  /*03a0*/  LDG.E R21, desc[UR16][R2.64+0x8] ;  /* 0x0000081002157981 */ /* 0x000f22000c1e1900 */
[----:B-----5:R-:W-:-:S03]  /*03b0*/  FFMA R24, R20, R23, R27 ;  /* 0x0000001714187223 */ /* 0x020fc6000000001b */
[----:B------:R-:W4:Y:S04]  /*03c0*/  LDG.E R18, desc[UR16][R4.64+0x8] ;  /* 0x0000081004127981 */ /* 0x000f28000c1e1900 */
[----:B------:R-:W5:Y:S01]  /*03d0*/  LDG.E R23, desc[UR16][R2.64+0xc] ;  /* 0x00000c1002177981 */ /* 0x000f62000c1e1900 */
[----:B------:R-:W-:-:S03]  /*03e0*/  FFMA R24, R25, R22, R24 ;  /* 0x0000001619187223 */ /* 0x000fc60000000018 */
[----:B------:R-:W5:Y:S04]  /*03f0*/  LDG.E R20, desc[UR16][R4.64+0xc] ;  /* 0x00000c1004147981 */ /* 0x000f68000c1e1900 */
[----:B------:R-:W5:Y:S01]  /*0400*/  LDG.E R25, desc[UR16][R2.64+0x10] ;  /* 0x0000101002197981 */ /* 0x000f62000c1e1900 */
[----:B------:R-:W-:-:S03]  /*0410*/  FFMA R24, R11, R8, R24 ;  /* 0x000000080b187223 */ /* 0x000fc60000000018 */
[----:B------:R-:W5:Y:S04]  /*0420*/  LDG.E R22, desc[UR16][R4.64+0x10] ;  /* 0x0000101004167981 */ /* 0x000f68000c1e1900 */
[----:B------:R-:W5:Y:S01]  /*0430*/  LDG.E R11, desc[UR16][R2.64+0x14] ;  /* 0x00001410020b7981 */ /* 0x000f62000c1e1900 */
[----:B------:R-:W-:-:S03]  /*0440*/  FFMA R26, R13, R10, R24 ;  /* 0x0000000a0d1a7223 */ /* 0x000fc60000000018 */
[----:B------:R-:W5:Y:S04]  /*0450*/  LDG.E R8, desc[UR16][R4.64+0x14] ;  /* 0x0000141004087981 */ /* 0x000f68000c1e1900 */
[----:B------:R-:W5:Y:S04]  /*0460*/  LDG.E R10, desc[UR16][R2.64+0x18] ;  /* 0x00001810020a7981 */ /* 0x000f68000c1e1900 */
[----:B------:R-:W5:Y:S04]  /*0470*/  LDG.E R13, desc[UR16][R4.64+0x18] ;  /* 0x00001810040d7981 */ /* 0x000f68000c1e1900 */
[----:B------:R-:W5:Y:S04]  /*0480*/  LDG.E R24, desc[UR16][R4.64+0x1c] ;  /* 0x00001c1004187981 */ /* 0x000f68000c1e1900 */
[----:B------:R0:W5:Y:S01]  /*0490*/  LDG.E R27, desc[UR16][R2.64+0x1c] ;  /* 0x00001c10021b7981 */ /* 0x000162000c1e1900 */
[----:B------:R-:W-:Y:S01]  /*04a0*/  FFMA R12, R15, R12, R26 ;  /* 0x0000000c0f0c7223 */ /* 0x000fe2000000001a */
[----:B------:R-:W-:-:S04]  /*04b0*/  UIADD3 UR12, UPT, UPT, UR12, 0x10, URZ ;  /* 0x000000100c0c7890 */ /* 0x000fc8000fffe0ff */
[----:B------:R-:W-:Y:S01]  /*04c0*/  UISETP.NE.AND UP1, UPT, UR12, URZ, UPT ;  /* 0x000000ff0c00728c */ /* 0x000fe2000bf25270 */
[----:B0-----:R-:W-:Y:S02]  /*04d0*/  IADD3 R2, P0, PT, R2, 0x40, RZ ;  /* 0x0000004002027810 */ /* 0x001fe40007f1e0ff */
[----:B------:R-:W-:Y:S02]  /*04e0*/  IADD3 R7, PT, PT, R7, 0x10, RZ ;  /* 0x0000001007077810 */ /* 0x000fe40007ffe0ff */
[----:B------:R-:W-:Y:S01]  /*04f0*/  IADD3.X R3, PT, PT, RZ, R3, RZ, P0, !PT ;  /* 0x00000003ff037210 */ /* 0x000fe200007fe4ff */
[----:B--2---:R-:W-:-:S04]  /*0500*/  FFMA R12, R17, R14, R12 ;  /* 0x0000000e110c7223 */ /* 0x004fc8000000000c */
[----:B---3--:R-:W-:-:S04]  /*0510*/  FFMA R19, R19, R16, R12 ;  /* 0x0000001013137223 */ /* 0x008fc8000000000c */
[----:B----4-:R-:W-:-:S04]  /*0520*/  FFMA R19, R18, R21, R19 ;  /* 0x0000001512137223 */ /* 0x010fc80000000013 */
[----:B-----5:R-:W-:-:S04]  /*0530*/  FFMA R19, R20, R23, R19 ;  /* 0x0000001714137223 */ /* 0x020fc80000000013 */
[----:B------:R-:W-:-:S04]  /*0540*/  FFMA R19, R22, R25, R19 ;  /* 0x0000001916137223 */ /* 0x000fc80000000013 */
[----:B------:R-:W-:-:S04]  /*0550*/  FFMA R8, R8, R11, R19 ;  /* 0x0000000b08087223 */ /* 0x000fc80000000013 */
[----:B------:R-:W-:-:S04]  /*0560*/  FFMA R13, R13, R10, R8 ;  /* 0x0000000a0d0d7223 */ /* 0x000fc80000000008 */
[----:B------:R-:W-:Y:S01]  /*0570*/  FFMA R14, R24, R27, R13 ;  /* 0x0000001b180e7223 */ /* 0x000fe2000000000d */
[----:B------:R-:W-:Y:S06]  /*0580*/  BRA.U UP1, `(.L_x_2) ;  /* 0xfffffffd011c7547 */ /* 0x000fec000b83ffff */
.L_x_1:
[----:B------:R-:W-:Y:S05]  /*0590*/  BRA.U !UP0, `(.L_x_0) ;  /* 0x00000005082c7547 */ /* 0x000fea000b800000 */
[----:B------:R-:W-:Y:S02]  /*05a0*/  UISETP.GE.U32.AND UP0, UPT, UR10, 0x8, UPT ;  /* 0x000000080a00788c */ /* 0x000fe4000bf06070 */
[----:B------:R-:W-:-:S04]  /*05b0*/  ULOP3.LUT UR6, UR9, 0x7, URZ, 0xc0, !UPT ;  /* 0x0000000709067892 */ /* 0x000fc8000f8ec0ff */
[----:B------:R-:W-:-:S03]  /*05c0*/  UISETP.NE.AND UP1, UPT, UR6, URZ, UPT ;  /* 0x000000ff0600728c */ /* 0x000fc6000bf25270 */
[----:B------:R-:W-:Y:S08]  /*05d0*/  BRA.U !UP0, `(.L_x_3) ;  /* 0x0000000108787547 */ /* 0x000ff0000b800000 */
[----:B------:R-:W1:Y:S01]  /*05e0*/  LDC.64 R2, c[0x0][0x380] ;  /* 0x0000e000ff027b82 */ /* 0x000e620000000a00 */
[----:B------:R-:W-:-:S07]  /*05f0*/  IADD3 R7, PT, PT, R6, R9, RZ ;  /* 0x0000000906077210 */ /* 0x000fce0007ffe0ff */
[----:B------:R-:W2:Y:S01]  /*0600*/  LDC.64 R4, c[0x0][0x388] ;  /* 0x0000e200ff047b82 */ /* 0x000ea20000000a00 */
[----:B-1----:R-:W-:-:S05]  /*0610*/  IMAD.WIDE R2, R7, 0x4, R2 ;  /* 0x0000000407027825 */ /* 0x002fca00078e0202 */
[----:B0-----:R-:W3:Y:S01]  /*0620*/  LDG.E R11, desc[UR16][R2.64] ;  /* 0x00000010020b7981 */ /* 0x001ee2000c1e1900 */
[----:B--2---:R-:W-:-:S03]  /*0630*/  IMAD.WIDE.U32 R4, R9, 0x4, R4 ;  /* 0x0000000409047825 */ /* 0x004fc600078e0004 */
[----:B------:R-:W2:Y:S04]  /*0640*/  LDG.E R13, desc[UR16][R2.64+0x4] ;  /* 0x00000410020d7981 */ /* 0x000ea8000c1e1900 */
[----:B------:R-:W3:Y:S04]  /*0650*/  LDG.E R10, desc[UR16][R4.64] ;  /* 0x00000010040a7981 */ /* 0x000ee8000c1e1900 */
[----:B------:R-:W2:Y:S04]  /*0660*/  LDG.E R12, desc[UR16][R4.64+0x4] ;  /* 0x00000410040c7981 */ /* 0x000ea8000c1e1900 */
[----:B------:R-:W4:Y:S04]  /*0670*/  LDG.E R15, desc[UR16][R2.64+0x8] ;  /* 0x00000810020f7981 */ /* 0x000f28000c1e1900 */
        /* <DEDUP_REMOVED lines=11> */
[----:B------:R-:W-:Y:S01]  /*0730*/  IADD3 R9, PT, PT, R9, 0x8, RZ ;  /* 0x0000000809097810 */ /* 0x000fe20007ffe0ff */
[----:B---3--:R-:W-:-:S04]  /*0740*/  FFMA R10, R11, R10, R14 ;  /* 0x0000000a0b0a7223 */ /* 0x008fc8000000000e */
[----:B--2---:R-:W-:-:S04]  /*0750*/  FFMA R10, R13, R12, R10 ;  /* 0x0000000c0d0a7223 */ /* 0x004fc8000000000a */
[----:B----4-:R-:W-:-:S04]  /*0760*/  FFMA R10, R15, R16, R10 ;  /* 0x000000100f0a7223 */ /* 0x010fc8000000000a */
[----:B-----5:R-:W-:-:S04]  /*0770*/  FFMA R10, R17, R18, R10 ;  /* 0x00000012110a7223 */ /* 0x020fc8000000000a */
[----:B------:R-:W-:-:S04]  /*0780*/  FFMA R10, R19, R20, R10 ;  /* 0x00000014130a7223 */ /* 0x000fc8000000000a */
[----:B------:R-:W-:-:S04]  /*0790*/  FFMA R10, R21, R22, R10 ;  /* 0x00000016150a7223 */ /* 0x000fc8000000000a */
[----:B------:R-:W-:-:S04]  /*07a0*/  FFMA R7, R7, R8, R10 ;  /* 0x0000000807077223 */ /* 0x000fc8000000000a */
[----:B------:R-:W-:-:S07]  /*07b0*/  FFMA R14, R24, R23, R7 ;  /* 0x00000017180e7223 */ /* 0x000fce0000000007 */
.L_x_3:
        /* <DEDUP_REMOVED lines=17> */
[----:B------:R-:W5:Y:S01]  /*08d0*/  LDG.E R15, desc[UR16][R4.64+0xc] ;  /* 0x00000c10040f7981 */ /* 0x000f62000c1e1900 */
[----:B------:R-:W-:Y:S01]  /*08e0*/  IADD3 R9, PT, PT, R9, 0x4, RZ ;  /* 0x0000000409097810 */ /* 0x000fe20007ffe0ff */
[----:B---3--:R-:W-:-:S04]  /*08f0*/  FFMA R7, R7, R8, R14 ;  /* 0x0000000807077223 */ /* 0x008fc8000000000e */
[----:B--2---:R-:W-:-:S04]  /*0900*/  FFMA R7, R10, R11, R7 ;  /* 0x0000000b0a077223 */ /* 0x004fc80000000007 */
[----:B----4-:R-:W-:-:S04]  /*0910*/  FFMA R7, R12, R13, R7 ;  /* 0x0000000d0c077223 */ /* 0x010fc80000000007 */
[----:B-----5:R-:W-:-:S07]  /*0920*/  FFMA R14, R16, R15, R7 ;  /* 0x0000000f100e7223 */ /* 0x020fce0000000007 */
.L_x_4:
[----:B------:R-:W-:Y:S05]  /*0930*/  BRA.U !UP1, `(.L_x_0) ;  /* 0x0000000109447547 */ /* 0x000fea000b800000 */
[----:B------:R-:W1:Y:S01]  /*0940*/  LDC.64 R2, c[0x0][0x388] ;  /* 0x0000e200ff027b82 */ /* 0x000e620000000a00 */
[----:B------:R-:W-:-:S07]  /*0950*/  UIADD3 UR5, UPT, UPT, -UR5, URZ, URZ ;  /* 0x000000ff05057290 */ /* 0x000fce000fffe1ff */
[----:B------:R-:W2:Y:S01]  /*0960*/  LDC.64 R10, c[0x0][0x380] ;  /* 0x0000e000ff0a7b82 */ /* 0x000ea20000000a00 */
[----:B-1----:R-:W-:Y:S01]  /*0970*/  IMAD.WIDE.U32 R2, R9, 0x4, R2 ;  /* 0x0000000409027825 */ /* 0x002fe200078e0002 */
[----:B------:R-:W-:Y:S02]  /*0980*/  IADD3 R9, PT, PT, R0, UR4, R9 ;  /* 0x0000000400097c10 */ /* 0x000fe4000fffe009 */
[----:B------:R-:W-:Y:S02]  /*0990*/  MOV R4, R2 ;  /* 0x0000000200047202 */ /* 0x000fe40000000f00 */
[----:B------:R-:W-:-:S07]  /*09a0*/  MOV R5, R3 ;  /* 0x0000000300057202 */ /* 0x000fce0000000f00 */
.L_x_5:
[----:B--2---:R-:W-:Y:S01]  /*09b0*/  IMAD.WIDE R2, R9, 0x4, R10 ;  /* 0x0000000409027825 */ /* 0x004fe200078e020a */
[----:B0-----:R0:W2:Y:S05]  /*09c0*/  LDG.E R0, desc[UR16][R4.64] ;  /* 0x0000001004007981 */ /* 0x0010aa000c1e1900 */
[----:B------:R-:W2:Y:S01]  /*09d0*/  LDG.E R3, desc[UR16][R2.64] ;  /* 0x0000001002037981 */ /* 0x000ea2000c1e1900 */
[----:B------:R-:W-:-:S04]  /*09e0*/  UIADD3 UR5, UPT, UPT, UR5, 0x1, URZ ;  /* 0x0000000105057890 */ /* 0x000fc8000fffe0ff */
[----:B------:R-:W-:Y:S01]  /*09f0*/  UISETP.NE.AND UP0, UPT, UR5, URZ, UPT ;  /* 0x000000ff0500728c */ /* 0x000fe2000bf05270 */
[----:B0-----:R-:W-:Y:S02]  /*0a00*/  IADD3 R4, P0, PT, R4, 0x4, RZ ;  /* 0x0000000404047810 */ /* 0x001fe40007f1e0ff */
[----:B------:R-:W-:Y:S02]  /*0a10*/  IADD3 R9, PT, PT, R9, 0x1, RZ ;  /* 0x0000000109097810 */ /* 0x000fe40007ffe0ff */
[----:B------:R-:W-:Y:S01]  /*0a20*/  IADD3.X R5, PT, PT, RZ, R5, RZ, P0, !PT ;  /* 0x00000005ff057210 */ /* 0x000fe200007fe4ff */
[----:B--2---:R-:W-:-:S03]  /*0a30*/  FFMA R14, R3, R0, R14 ;  /* 0x00000000030e7223 */ /* 0x004fc6000000000e */
[----:B------:R-:W-:Y:S05]  /*0a40*/  BRA.U UP0, `(.L_x_5) ;  /* 0xfffffffd00d87547 */ /* 0x000fea000b83ffff */
.L_x_0:
[----:B------:R-:W1:Y:S02]  /*0a50*/  LDC.64 R2, c[0x0][0x390] ;  /* 0x0000e400ff027b82 */ /* 0x000e640000000a00 */
[----:B-1----:R-:W-:-:S05]  /*0a60*/  IMAD.WIDE R6, R6, 0x4, R2 ;  /* 0x0000000406067825 */ /* 0x002fca00078e0202 */
[----:B0-----:R-:W-:Y:S01]  /*0a70*/  STG.E desc[UR16][R6.64], R14 ;  /* 0x0000000e06007986 */ /* 0x001fe2000c101910 */
[----:B------:R-:W-:Y:S05]  /*0a80*/  EXIT ;  /* 0x000000000000794d */ /* 0x000fea0003800000 */
.L_x_6:
[----:B------:R-:W-:-:S00]  /*0a90*/  BRA `(.L_x_6) ;  /* 0xfffffffc00fc7947 */ /* 0x000fc0000383ffff */
[----:B------:R-:W-:-:S00]  /*0aa0*/  NOP ;  /* 0x0000000000007918 */ /* 0x000fc00000000000 */
        /* <DEDUP_REMOVED lines=13> */
.L_x_7:


//--------------------- .nv.shared.reserved.0     --------------------------
	.section	.nv.shared.reserved.0,"aw",@nobits
	.weak		__nv_reservedSMEM_offset_0_alias
	.size		__nv_reservedSMEM_offset_0_alias, 0, 64
	.other		__nv_reservedSMEM_offset_0_alias,@"STO_CUDA_RESERVED_SHARED STV_DEFAULT"
__nv_reservedSMEM_offset_0_alias:
	.zero		0
	.zero		64


//--------------------- .nv.constant0._Z21convolution_1d_kernelPKfS0_Pfii --------------------------
	.section	.nv.constant0._Z21convolution_1d_kernelPKfS0_Pfii,"a",@progbits
	.sectionflags	@""
	.align	4
.nv.constant0._Z21convolution_1d_kernelPKfS0_Pfii:
	.zero		928


//--------------------- SYMBOLS --------------------------

	.type		.nv.reservedSmem.offset0,@object
	.size		.nv.reservedSmem.offset0,0x4
